//
// Generated by NVIDIA NVVM Compiler
//
// Compiler Build ID: CL-36424714
// Cuda compilation tools, release 13.0, V13.0.88
// Based on NVVM 20.0.0
//

.version 9.0
.target sm_100
.address_size 64

	// .globl	_Z5ffn_4P13__nv_bfloat16S0_S0_jj
// _ZZ5ffn_4P13__nv_bfloat16S0_S0_jjE8warp_sum has been demoted

.visible .entry _Z5ffn_4P13__nv_bfloat16S0_S0_jj(
	.param .u64 .ptr .align 1 _Z5ffn_4P13__nv_bfloat16S0_S0_jj_param_0,
	.param .u64 .ptr .align 1 _Z5ffn_4P13__nv_bfloat16S0_S0_jj_param_1,
	.param .u64 .ptr .align 1 _Z5ffn_4P13__nv_bfloat16S0_S0_jj_param_2,
	.param .u32 _Z5ffn_4P13__nv_bfloat16S0_S0_jj_param_3,
	.param .u32 _Z5ffn_4P13__nv_bfloat16S0_S0_jj_param_4
)
{
	.reg .pred 	%p<35>;
	.reg .b16 	%rs<66>;
	.reg .b32 	%r<47>;
	.reg .b32 	%f<198>;
	.reg .b64 	%rd<82>;
	// demoted variable
	.shared .align 4 .b8 _ZZ5ffn_4P13__nv_bfloat16S0_S0_jjE8warp_sum[128];
	ld.param.u64 	%rd40, [_Z5ffn_4P13__nv_bfloat16S0_S0_jj_param_0];
	ld.param.u64 	%rd41, [_Z5ffn_4P13__nv_bfloat16S0_S0_jj_param_1];
	ld.param.u64 	%rd42, [_Z5ffn_4P13__nv_bfloat16S0_S0_jj_param_2];
	cvta.to.global.u64 	%rd81, %rd40;
	cvta.to.global.u64 	%rd43, %rd41;
	cvta.to.global.u64 	%rd44, %rd42;
	mov.u32 	%r6, %tid.x;
	shl.b32 	%r7, %r6, 2;
	mov.u32 	%r8, _ZZ5ffn_4P13__nv_bfloat16S0_S0_jjE8warp_sum;
	add.s32 	%r1, %r8, %r7;
	mov.b32 	%r46, 0;
	st.shared.u32 	[%r1], %r46;
	mov.u32 	%r9, %ctaid.y;
	shl.b32 	%r10, %r9, 5;
	add.s32 	%r11, %r10, %r6;
	mul.wide.u32 	%rd45, %r11, 2;
	add.s64 	%rd2, %rd44, %rd45;
	mov.u32 	%r2, %tid.y;
	shl.b32 	%r12, %r2, 12;
	or.b32  	%r13, %r6, %r12;
	add.s32 	%r14, %r13, %r10;
	add.s32 	%r15, %r14, 131072;
	mul.wide.u32 	%rd3, %r15, 2;
	add.s32 	%r16, %r14, 262144;
	mul.wide.u32 	%rd4, %r16, 2;
	add.s32 	%r17, %r14, 393216;
	mul.wide.u32 	%rd5, %r17, 2;
	add.s32 	%r18, %r14, 524288;
	mul.wide.u32 	%rd6, %r18, 2;
	add.s32 	%r19, %r14, 655360;
	mul.wide.u32 	%rd7, %r19, 2;
	add.s32 	%r20, %r14, 786432;
	mul.wide.u32 	%rd8, %r20, 2;
	add.s32 	%r21, %r14, 917504;
	mul.wide.u32 	%rd9, %r21, 2;
	add.s32 	%r22, %r14, 1048576;
	mul.wide.u32 	%rd10, %r22, 2;
	add.s32 	%r23, %r14, 1179648;
	mul.wide.u32 	%rd11, %r23, 2;
	add.s32 	%r24, %r14, 1310720;
	mul.wide.u32 	%rd12, %r24, 2;
	add.s32 	%r25, %r14, 1441792;
	mul.wide.u32 	%rd13, %r25, 2;
	add.s32 	%r26, %r14, 1572864;
	mul.wide.u32 	%rd14, %r26, 2;
	add.s32 	%r27, %r14, 1703936;
	mul.wide.u32 	%rd15, %r27, 2;
	add.s32 	%r28, %r14, 1835008;
	mul.wide.u32 	%rd16, %r28, 2;
	add.s32 	%r29, %r14, 1966080;
	mul.wide.u32 	%rd17, %r29, 2;
	add.s32 	%r30, %r14, 2097152;
	mul.wide.u32 	%rd18, %r30, 2;
	add.s32 	%r31, %r14, 2228224;
	mul.wide.u32 	%rd19, %r31, 2;
	add.s32 	%r32, %r14, 2359296;
	mul.wide.u32 	%rd20, %r32, 2;
	add.s32 	%r33, %r14, 2490368;
	mul.wide.u32 	%rd21, %r33, 2;
	add.s32 	%r34, %r14, 2621440;
	mul.wide.u32 	%rd22, %r34, 2;
	add.s32 	%r35, %r14, 2752512;
	mul.wide.u32 	%rd23, %r35, 2;
	add.s32 	%r36, %r14, 2883584;
	mul.wide.u32 	%rd24, %r36, 2;
	add.s32 	%r37, %r14, 3014656;
	mul.wide.u32 	%rd25, %r37, 2;
	add.s32 	%r38, %r14, 3145728;
	mul.wide.u32 	%rd26, %r38, 2;
	add.s32 	%r39, %r14, 3276800;
	mul.wide.u32 	%rd27, %r39, 2;
	add.s32 	%r40, %r14, 3407872;
	mul.wide.u32 	%rd28, %r40, 2;
	add.s32 	%r41, %r14, 3538944;
	mul.wide.u32 	%rd29, %r41, 2;
	add.s32 	%r42, %r14, 3670016;
	mul.wide.u32 	%rd30, %r42, 2;
	add.s32 	%r43, %r14, 3801088;
	mul.wide.u32 	%rd31, %r43, 2;
	add.s32 	%r44, %r14, 3932160;
	mul.wide.u32 	%rd32, %r44, 2;
	add.s32 	%r45, %r14, 4063232;
	mul.wide.u32 	%rd33, %r45, 2;
	mul.wide.u32 	%rd34, %r14, 2;
	mul.wide.u32 	%rd46, %r2, 2;
	add.s64 	%rd47, %rd46, %rd43;
	add.s64 	%rd80, %rd47, 1024;
	mov.f32 	%f166, 0f00000000;
$L__BB0_1:
	.pragma "nounroll";
	ld.global.u16 	%rs1, [%rd80+-1024];
	// begin inline asm
	{ cvt.f32.bf16 %f99, %rs1;}

	// end inline asm
	setp.eq.f32 	%p1, %f99, 0f00000000;
	@%p1 bra 	$L__BB0_3;
	add.s64 	%rd48, %rd81, %rd34;
	ld.global.u16 	%rs2, [%rd48];
	// begin inline asm
	{ cvt.f32.bf16 %f100, %rs2;}

	// end inline asm
	fma.rn.f32 	%f166, %f99, %f100, %f166;
$L__BB0_3:
	ld.global.u16 	%rs3, [%rd80+-960];
	// begin inline asm
	{ cvt.f32.bf16 %f101, %rs3;}

	// end inline asm
	setp.eq.f32 	%p2, %f101, 0f00000000;
	@%p2 bra 	$L__BB0_5;
	add.s64 	%rd49, %rd81, %rd3;
	ld.global.u16 	%rs4, [%rd49];
	// begin inline asm
	{ cvt.f32.bf16 %f102, %rs4;}

	// end inline asm
	fma.rn.f32 	%f166, %f101, %f102, %f166;
$L__BB0_5:
	ld.global.u16 	%rs5, [%rd80+-896];
	// begin inline asm
	{ cvt.f32.bf16 %f103, %rs5;}

	// end inline asm
	setp.eq.f32 	%p3, %f103, 0f00000000;
	@%p3 bra 	$L__BB0_7;
	add.s64 	%rd50, %rd81, %rd4;
	ld.global.u16 	%rs6, [%rd50];
	// begin inline asm
	{ cvt.f32.bf16 %f104, %rs6;}

	// end inline asm
	fma.rn.f32 	%f166, %f103, %f104, %f166;
$L__BB0_7:
	ld.global.u16 	%rs7, [%rd80+-832];
	// begin inline asm
	{ cvt.f32.bf16 %f105, %rs7;}

	// end inline asm
	setp.eq.f32 	%p4, %f105, 0f00000000;
	@%p4 bra 	$L__BB0_9;
	add.s64 	%rd51, %rd81, %rd5;
	ld.global.u16 	%rs8, [%rd51];
	// begin inline asm
	{ cvt.f32.bf16 %f106, %rs8;}

	// end inline asm
	fma.rn.f32 	%f166, %f105, %f106, %f166;
$L__BB0_9:
	ld.global.u16 	%rs9, [%rd80+-768];
	// begin inline asm
	{ cvt.f32.bf16 %f107, %rs9;}

	// end inline asm
	setp.eq.f32 	%p5, %f107, 0f00000000;
	@%p5 bra 	$L__BB0_11;
	add.s64 	%rd52, %rd81, %rd6;
	ld.global.u16 	%rs10, [%rd52];
	// begin inline asm
	{ cvt.f32.bf16 %f108, %rs10;}

	// end inline asm
	fma.rn.f32 	%f166, %f107, %f108, %f166;
$L__BB0_11:
	ld.global.u16 	%rs11, [%rd80+-704];
	// begin inline asm
	{ cvt.f32.bf16 %f109, %rs11;}

	// end inline asm
	setp.eq.f32 	%p6, %f109, 0f00000000;
	@%p6 bra 	$L__BB0_13;
	add.s64 	%rd53, %rd81, %rd7;
	ld.global.u16 	%rs12, [%rd53];
	// begin inline asm
	{ cvt.f32.bf16 %f110, %rs12;}

	// end inline asm
	fma.rn.f32 	%f166, %f109, %f110, %f166;
$L__BB0_13:
	ld.global.u16 	%rs13, [%rd80+-640];
	// begin inline asm
	{ cvt.f32.bf16 %f111, %rs13;}

	// end inline asm
	setp.eq.f32 	%p7, %f111, 0f00000000;
	@%p7 bra 	$L__BB0_15;
	add.s64 	%rd54, %rd81, %rd8;
	ld.global.u16 	%rs14, [%rd54];
	// begin inline asm
	{ cvt.f32.bf16 %f112, %rs14;}

	// end inline asm
	fma.rn.f32 	%f166, %f111, %f112, %f166;
$L__BB0_15:
	ld.global.u16 	%rs15, [%rd80+-576];
	// begin inline asm
	{ cvt.f32.bf16 %f113, %rs15;}

	// end inline asm
	setp.eq.f32 	%p8, %f113, 0f00000000;
	@%p8 bra 	$L__BB0_17;
	add.s64 	%rd55, %rd81, %rd9;
	ld.global.u16 	%rs16, [%rd55];
	// begin inline asm
	{ cvt.f32.bf16 %f114, %rs16;}

	// end inline asm
	fma.rn.f32 	%f166, %f113, %f114, %f166;
$L__BB0_17:
	ld.global.u16 	%rs17, [%rd80+-512];
	// begin inline asm
	{ cvt.f32.bf16 %f115, %rs17;}

	// end inline asm
	setp.eq.f32 	%p9, %f115, 0f00000000;
	@%p9 bra 	$L__BB0_19;
	add.s64 	%rd56, %rd81, %rd10;
	ld.global.u16 	%rs18, [%rd56];
	// begin inline asm
	{ cvt.f32.bf16 %f116, %rs18;}

	// end inline asm
	fma.rn.f32 	%f166, %f115, %f116, %f166;
$L__BB0_19:
	ld.global.u16 	%rs19, [%rd80+-448];
	// begin inline asm
	{ cvt.f32.bf16 %f117, %rs19;}

	// end inline asm
	setp.eq.f32 	%p10, %f117, 0f00000000;
	@%p10 bra 	$L__BB0_21;
	add.s64 	%rd57, %rd81, %rd11;
	ld.global.u16 	%rs20, [%rd57];
	// begin inline asm
	{ cvt.f32.bf16 %f118, %rs20;}

	// end inline asm
	fma.rn.f32 	%f166, %f117, %f118, %f166;
$L__BB0_21:
	ld.global.u16 	%rs21, [%rd80+-384];
	// begin inline asm
	{ cvt.f32.bf16 %f119, %rs21;}

	// end inline asm
	setp.eq.f32 	%p11, %f119, 0f00000000;
	@%p11 bra 	$L__BB0_23;
	add.s64 	%rd58, %rd81, %rd12;
	ld.global.u16 	%rs22, [%rd58];
	// begin inline asm
	{ cvt.f32.bf16 %f120, %rs22;}

	// end inline asm
	fma.rn.f32 	%f166, %f119, %f120, %f166;
$L__BB0_23:
	ld.global.u16 	%rs23, [%rd80+-320];
	// begin inline asm
	{ cvt.f32.bf16 %f121, %rs23;}

	// end inline asm
	setp.eq.f32 	%p12, %f121, 0f00000000;
	@%p12 bra 	$L__BB0_25;
	add.s64 	%rd59, %rd81, %rd13;
	ld.global.u16 	%rs24, [%rd59];
	// begin inline asm
	{ cvt.f32.bf16 %f122, %rs24;}

	// end inline asm
	fma.rn.f32 	%f166, %f121, %f122, %f166;
$L__BB0_25:
	ld.global.u16 	%rs25, [%rd80+-256];
	// begin inline asm
	{ cvt.f32.bf16 %f123, %rs25;}

	// end inline asm
	setp.eq.f32 	%p13, %f123, 0f00000000;
	@%p13 bra 	$L__BB0_27;
	add.s64 	%rd60, %rd81, %rd14;
	ld.global.u16 	%rs26, [%rd60];
	// begin inline asm
	{ cvt.f32.bf16 %f124, %rs26;}

	// end inline asm
	fma.rn.f32 	%f166, %f123, %f124, %f166;
$L__BB0_27:
	ld.global.u16 	%rs27, [%rd80+-192];
	// begin inline asm
	{ cvt.f32.bf16 %f125, %rs27;}

	// end inline asm
	setp.eq.f32 	%p14, %f125, 0f00000000;
	@%p14 bra 	$L__BB0_29;
	add.s64 	%rd61, %rd81, %rd15;
	ld.global.u16 	%rs28, [%rd61];
	// begin inline asm
	{ cvt.f32.bf16 %f126, %rs28;}

	// end inline asm
	fma.rn.f32 	%f166, %f125, %f126, %f166;
$L__BB0_29:
	ld.global.u16 	%rs29, [%rd80+-128];
	// begin inline asm
	{ cvt.f32.bf16 %f127, %rs29;}

	// end inline asm
	setp.eq.f32 	%p15, %f127, 0f00000000;
	@%p15 bra 	$L__BB0_31;
	add.s64 	%rd62, %rd81, %rd16;
	ld.global.u16 	%rs30, [%rd62];
	// begin inline asm
	{ cvt.f32.bf16 %f128, %rs30;}

	// end inline asm
	fma.rn.f32 	%f166, %f127, %f128, %f166;
$L__BB0_31:
	ld.global.u16 	%rs31, [%rd80+-64];
	// begin inline asm
	{ cvt.f32.bf16 %f129, %rs31;}

	// end inline asm
	setp.eq.f32 	%p16, %f129, 0f00000000;
	@%p16 bra 	$L__BB0_33;
	add.s64 	%rd63, %rd81, %rd17;
	ld.global.u16 	%rs32, [%rd63];
	// begin inline asm
	{ cvt.f32.bf16 %f130, %rs32;}

	// end inline asm
	fma.rn.f32 	%f166, %f129, %f130, %f166;
$L__BB0_33:
	ld.global.u16 	%rs33, [%rd80];
	// begin inline asm
	{ cvt.f32.bf16 %f131, %rs33;}

	// end inline asm
	setp.eq.f32 	%p17, %f131, 0f00000000;
	@%p17 bra 	$L__BB0_35;
	add.s64 	%rd64, %rd81, %rd18;
	ld.global.u16 	%rs34, [%rd64];
	// begin inline asm
	{ cvt.f32.bf16 %f132, %rs34;}

	// end inline asm
	fma.rn.f32 	%f166, %f131, %f132, %f166;
$L__BB0_35:
	ld.global.u16 	%rs35, [%rd80+64];
	// begin inline asm
	{ cvt.f32.bf16 %f133, %rs35;}

	// end inline asm
	setp.eq.f32 	%p18, %f133, 0f00000000;
	@%p18 bra 	$L__BB0_37;
	add.s64 	%rd65, %rd81, %rd19;
	ld.global.u16 	%rs36, [%rd65];
	// begin inline asm
	{ cvt.f32.bf16 %f134, %rs36;}

	// end inline asm
	fma.rn.f32 	%f166, %f133, %f134, %f166;
$L__BB0_37:
	ld.global.u16 	%rs37, [%rd80+128];
	// begin inline asm
	{ cvt.f32.bf16 %f135, %rs37;}

	// end inline asm
	setp.eq.f32 	%p19, %f135, 0f00000000;
	@%p19 bra 	$L__BB0_39;
	add.s64 	%rd66, %rd81, %rd20;
	ld.global.u16 	%rs38, [%rd66];
	// begin inline asm
	{ cvt.f32.bf16 %f136, %rs38;}

	// end inline asm
	fma.rn.f32 	%f166, %f135, %f136, %f166;
$L__BB0_39:
	ld.global.u16 	%rs39, [%rd80+192];
	// begin inline asm
	{ cvt.f32.bf16 %f137, %rs39;}

	// end inline asm
	setp.eq.f32 	%p20, %f137, 0f00000000;
	@%p20 bra 	$L__BB0_41;
	add.s64 	%rd67, %rd81, %rd21;
	ld.global.u16 	%rs40, [%rd67];
	// begin inline asm
	{ cvt.f32.bf16 %f138, %rs40;}

	// end inline asm
	fma.rn.f32 	%f166, %f137, %f138, %f166;
$L__BB0_41:
	ld.global.u16 	%rs41, [%rd80+256];
	// begin inline asm
	{ cvt.f32.bf16 %f139, %rs41;}

	// end inline asm
	setp.eq.f32 	%p21, %f139, 0f00000000;
	@%p21 bra 	$L__BB0_43;
	add.s64 	%rd68, %rd81, %rd22;
	ld.global.u16 	%rs42, [%rd68];
	// begin inline asm
	{ cvt.f32.bf16 %f140, %rs42;}

	// end inline asm
	fma.rn.f32 	%f166, %f139, %f140, %f166;
$L__BB0_43:
	ld.global.u16 	%rs43, [%rd80+320];
	// begin inline asm
	{ cvt.f32.bf16 %f141, %rs43;}

	// end inline asm
	setp.eq.f32 	%p22, %f141, 0f00000000;
	@%p22 bra 	$L__BB0_45;
	add.s64 	%rd69, %rd81, %rd23;
	ld.global.u16 	%rs44, [%rd69];
	// begin inline asm
	{ cvt.f32.bf16 %f142, %rs44;}

	// end inline asm
	fma.rn.f32 	%f166, %f141, %f142, %f166;
$L__BB0_45:
	ld.global.u16 	%rs45, [%rd80+384];
	// begin inline asm
	{ cvt.f32.bf16 %f143, %rs45;}

	// end inline asm
	setp.eq.f32 	%p23, %f143, 0f00000000;
	@%p23 bra 	$L__BB0_47;
	add.s64 	%rd70, %rd81, %rd24;
	ld.global.u16 	%rs46, [%rd70];
	// begin inline asm
	{ cvt.f32.bf16 %f144, %rs46;}

	// end inline asm
	fma.rn.f32 	%f166, %f143, %f144, %f166;
$L__BB0_47:
	ld.global.u16 	%rs47, [%rd80+448];
	// begin inline asm
	{ cvt.f32.bf16 %f145, %rs47;}

	// end inline asm
	setp.eq.f32 	%p24, %f145, 0f00000000;
	@%p24 bra 	$L__BB0_49;
	add.s64 	%rd71, %rd81, %rd25;
	ld.global.u16 	%rs48, [%rd71];
	// begin inline asm
	{ cvt.f32.bf16 %f146, %rs48;}

	// end inline asm
	fma.rn.f32 	%f166, %f145, %f146, %f166;
$L__BB0_49:
	setp.gt.u32 	%p25, %r46, 10239;
	@%p25 bra 	$L__BB0_67;
	ld.global.u16 	%rs50, [%rd80+512];
	// begin inline asm
	{ cvt.f32.bf16 %f149, %rs50;}

	// end inline asm
	setp.eq.f32 	%p27, %f149, 0f00000000;
	@%p27 bra 	$L__BB0_52;
	add.s64 	%rd72, %rd81, %rd26;
	ld.global.u16 	%rs51, [%rd72];
	// begin inline asm
	{ cvt.f32.bf16 %f150, %rs51;}

	// end inline asm
	fma.rn.f32 	%f166, %f149, %f150, %f166;
$L__BB0_52:
	ld.global.u16 	%rs52, [%rd80+576];
	// begin inline asm
	{ cvt.f32.bf16 %f151, %rs52;}

	// end inline asm
	setp.eq.f32 	%p28, %f151, 0f00000000;
	@%p28 bra 	$L__BB0_54;
	add.s64 	%rd73, %rd81, %rd27;
	ld.global.u16 	%rs53, [%rd73];
	// begin inline asm
	{ cvt.f32.bf16 %f152, %rs53;}

	// end inline asm
	fma.rn.f32 	%f166, %f151, %f152, %f166;
$L__BB0_54:
	ld.global.u16 	%rs54, [%rd80+640];
	// begin inline asm
	{ cvt.f32.bf16 %f153, %rs54;}

	// end inline asm
	setp.eq.f32 	%p29, %f153, 0f00000000;
	@%p29 bra 	$L__BB0_56;
	add.s64 	%rd74, %rd81, %rd28;
	ld.global.u16 	%rs55, [%rd74];
	// begin inline asm
	{ cvt.f32.bf16 %f154, %rs55;}

	// end inline asm
	fma.rn.f32 	%f166, %f153, %f154, %f166;
$L__BB0_56:
	ld.global.u16 	%rs56, [%rd80+704];
	// begin inline asm
	{ cvt.f32.bf16 %f155, %rs56;}

	// end inline asm
	setp.eq.f32 	%p30, %f155, 0f00000000;
	@%p30 bra 	$L__BB0_58;
	add.s64 	%rd75, %rd81, %rd29;
	ld.global.u16 	%rs57, [%rd75];
	// begin inline asm
	{ cvt.f32.bf16 %f156, %rs57;}

	// end inline asm
	fma.rn.f32 	%f166, %f155, %f156, %f166;
$L__BB0_58:
	ld.global.u16 	%rs58, [%rd80+768];
	// begin inline asm
	{ cvt.f32.bf16 %f157, %rs58;}

	// end inline asm
	setp.eq.f32 	%p31, %f157, 0f00000000;
	@%p31 bra 	$L__BB0_60;
	add.s64 	%rd76, %rd81, %rd30;
	ld.global.u16 	%rs59, [%rd76];
	// begin inline asm
	{ cvt.f32.bf16 %f158, %rs59;}

	// end inline asm
	fma.rn.f32 	%f166, %f157, %f158, %f166;
$L__BB0_60:
	ld.global.u16 	%rs60, [%rd80+832];
	// begin inline asm
	{ cvt.f32.bf16 %f159, %rs60;}

	// end inline asm
	setp.eq.f32 	%p32, %f159, 0f00000000;
	@%p32 bra 	$L__BB0_62;
	add.s64 	%rd77, %rd81, %rd31;
	ld.global.u16 	%rs61, [%rd77];
	// begin inline asm
	{ cvt.f32.bf16 %f160, %rs61;}

	// end inline asm
	fma.rn.f32 	%f166, %f159, %f160, %f166;
$L__BB0_62:
	ld.global.u16 	%rs62, [%rd80+896];
	// begin inline asm
	{ cvt.f32.bf16 %f161, %rs62;}

	// end inline asm
	setp.eq.f32 	%p33, %f161, 0f00000000;
	@%p33 bra 	$L__BB0_64;
	add.s64 	%rd78, %rd81, %rd32;
	ld.global.u16 	%rs63, [%rd78];
	// begin inline asm
	{ cvt.f32.bf16 %f162, %rs63;}

	// end inline asm
	fma.rn.f32 	%f166, %f161, %f162, %f166;
$L__BB0_64:
	ld.global.u16 	%rs64, [%rd80+960];
	// begin inline asm
	{ cvt.f32.bf16 %f163, %rs64;}

	// end inline asm
	setp.eq.f32 	%p34, %f163, 0f00000000;
	@%p34 bra 	$L__BB0_66;
	add.s64 	%rd79, %rd81, %rd33;
	ld.global.u16 	%rs65, [%rd79];
	// begin inline asm
	{ cvt.f32.bf16 %f164, %rs65;}

	// end inline asm
	fma.rn.f32 	%f166, %f163, %f164, %f166;
$L__BB0_66:
	add.s32 	%r46, %r46, 1024;
	add.s64 	%rd81, %rd81, 8388608;
	add.s64 	%rd80, %rd80, 2048;
	bra.uni 	$L__BB0_1;
$L__BB0_67:
	atom.shared.add.f32 	%f147, [%r1], %f166;
	bar.sync 	0;
	setp.ne.s32 	%p26, %r2, 0;
	@%p26 bra 	$L__BB0_69;
	ld.shared.f32 	%f148, [%r1];
	// begin inline asm
	{  cvt.rn.bf16.f32 %rs49, %f148;}

	// end inline asm
	st.global.u16 	[%rd2], %rs49;
$L__BB0_69:
	ret;

}


// ===== COMPILED SASS (sm_100) =====

	.target	sm_100

	.elftype	@"ET_EXEC"


//--------------------- .note.nv.tkinfo           --------------------------
	.section	.note.nv.tkinfo,"",@"SHT_NOTE"
	.sectionflags	@"SHF_NOTE_NV_TKINFO"
	.tkinfo
        /*0018*/ 	.word	0x00000002
        /*0030*/ 	.string	""
        /*0030*/ 	.string	"ptxas"
        /*0030*/ 	.string	"Cuda compilation tools, release 13.0, V13.0.88"
        /*0030*/ 	.string	"Build cuda_13.0.r13.0/compiler.36424714_0"
        /*0030*/ 	.string	"-arch sm_100 -m 64 "



//--------------------- .note.nv.cuinfo           --------------------------
	.section	.note.nv.cuinfo,"",@"SHT_NOTE"
	.sectionflags	@"SHF_NOTE_NV_CUINFO"
        /*0018*/ 	.short	0x0002
        /*001a*/ 	.short	0x0064
        /*001c*/ 	.short	0x0082
	.zero		2


//--------------------- .nv.info                  --------------------------
	.section	.nv.info,"",@"SHT_CUDA_INFO"
	.align	4


	//----- nvinfo : EIATTR_REGCOUNT
	.align		4
        /*0000*/ 	.byte	0x04, 0x2f
        /*0002*/ 	.short	(.L_1 - .L_0)
	.align		4
.L_0:
        /*0004*/ 	.word	index@(_Z5ffn_4P13__nv_bfloat16S0_S0_jj)
        /*0008*/ 	.word	0x00000038


	//----- nvinfo : EIATTR_FRAME_SIZE
	.align		4
.L_1:
        /*000c*/ 	.byte	0x04, 0x11
        /*000e*/ 	.short	(.L_3 - .L_2)
	.align		4
.L_2:
        /*0010*/ 	.word	index@(_Z5ffn_4P13__nv_bfloat16S0_S0_jj)
        /*0014*/ 	.word	0x00000000


	//----- nvinfo : EIATTR_MIN_STACK_SIZE
	.align		4
.L_3:
        /*0018*/ 	.byte	0x04, 0x12
        /*001a*/ 	.short	(.L_5 - .L_4)
	.align		4
.L_4:
        /*001c*/ 	.word	index@(_Z5ffn_4P13__nv_bfloat16S0_S0_jj)
        /*0020*/ 	.word	0x00000000
.L_5:


//--------------------- .nv.compat                --------------------------
	.section	.nv.compat,"",@"SHT_CUDA_COMPAT_INFO"
	.align	4
        /*0000*/ 	.byte	0x02, 0x09, 0x00, 0x00, 0x02, 0x02, 0x01, 0x00, 0x02, 0x05, 0x05, 0x00, 0x03, 0x07, 0x01, 0x01
        /*0010*/ 	.byte	0x02, 0x03, 0x00, 0x00, 0x02, 0x06, 0x01, 0x00, 0x04, 0x0b, 0x08, 0x00, 0x09, 0x00, 0x00, 0x00
        /*0020*/ 	.byte	0x00, 0x00, 0x00, 0x00


//--------------------- .nv.info._Z5ffn_4P13__nv_bfloat16S0_S0_jj --------------------------
	.section	.nv.info._Z5ffn_4P13__nv_bfloat16S0_S0_jj,"",@"SHT_CUDA_INFO"
	.sectionflags	@""
	.align	4


	//----- nvinfo : EIATTR_CUDA_API_VERSION
	.align		4
        /*0000*/ 	.byte	0x04, 0x37
        /*0002*/ 	.short	(.L_7 - .L_6)
.L_6:
        /*0004*/ 	.word	0x00000082


	//----- nvinfo : EIATTR_KPARAM_INFO
	.align		4
.L_7:
        /*0008*/ 	.byte	0x04, 0x17
        /*000a*/ 	.short	(.L_9 - .L_8)
.L_8:
        /*000c*/ 	.word	0x00000000
        /*0010*/ 	.short	0x0004
        /*0012*/ 	.short	0x001c
        /*0014*/ 	.byte	0x00, 0xf0, 0x11, 0x00


	//----- nvinfo : EIATTR_KPARAM_INFO
	.align		4
.L_9:
        /*0018*/ 	.byte	0x04, 0x17
        /*001a*/ 	.short	(.L_11 - .L_10)
.L_10:
        /*001c*/ 	.word	0x00000000
        /*0020*/ 	.short	0x0003
        /*0022*/ 	.short	0x0018
        /*0024*/ 	.byte	0x00, 0xf0, 0x11, 0x00


	//----- nvinfo : EIATTR_KPARAM_INFO
	.align		4
.L_11:
        /*0028*/ 	.byte	0x04, 0x17
        /*002a*/ 	.short	(.L_13 - .L_12)
.L_12:
        /*002c*/ 	.word	0x00000000
        /*0030*/ 	.short	0x0002
        /*0032*/ 	.short	0x0010
        /*0034*/ 	.byte	0x00, 0xf5, 0x21, 0x00


	//----- nvinfo : EIATTR_KPARAM_INFO
	.align		4
.L_13:
        /*0038*/ 	.byte	0x04, 0x17
        /*003a*/ 	.short	(.L_15 - .L_14)
.L_14:
        /*003c*/ 	.word	0x00000000
        /*0040*/ 	.short	0x0001
        /*0042*/ 	.short	0x0008
        /*0044*/ 	.byte	0x00, 0xf5, 0x21, 0x00


	//----- nvinfo : EIATTR_KPARAM_INFO
	.align		4
.L_15:
        /*0048*/ 	.byte	0x04, 0x17
        /*004a*/ 	.short	(.L_17 - .L_16)
.L_16:
        /*004c*/ 	.word	0x00000000
        /*0050*/ 	.short	0x0000
        /*0052*/ 	.short	0x0000
        /*0054*/ 	.byte	0x00, 0xf5, 0x21, 0x00


	//----- nvinfo : EIATTR_SPARSE_MMA_MASK
	.align		4
.L_17:
        /*0058*/ 	.byte	0x03, 0x50
        /*005a*/ 	.short	0x0000


	//----- nvinfo : EIATTR_MAXREG_COUNT
	.align		4
        /*005c*/ 	.byte	0x03, 0x1b
        /*005e*/ 	.short	0x00ff


	//----- nvinfo : EIATTR_NUM_BARRIERS
	.align		4
        /*0060*/ 	.byte	0x02, 0x4c
        /*0062*/ 	.byte	0x01
	.zero		1


	//----- nvinfo : EIATTR_MERCURY_ISA_VERSION
	.align		4
        /*0064*/ 	.byte	0x03, 0x5f
        /*0066*/ 	.short	0x0101


	//----- nvinfo : EIATTR_VRC_CTA_INIT_COUNT
	.align		4
        /*0068*/ 	.byte	0x02, 0x4a
	.zero		1
	.zero		1


	//----- nvinfo : EIATTR_EXIT_INSTR_OFFSETS
	.align		4
        /*006c*/ 	.byte	0x04, 0x1c
        /*006e*/ 	.short	(.L_19 - .L_18)


	//   ....[0]....
.L_18:
        /*0070*/ 	.word	0x00001290


	//   ....[1]....
        /*0074*/ 	.word	0x000012d0


	//----- nvinfo : EIATTR_CRS_STACK_SIZE
	.align		4
.L_19:
        /*0078*/ 	.byte	0x04, 0x1e
        /*007a*/ 	.short	(.L_21 - .L_20)
.L_20:
        /*007c*/ 	.word	0x00000000


	//----- nvinfo : EIATTR_CBANK_PARAM_SIZE
	.align		4
.L_21:
        /*0080*/ 	.byte	0x03, 0x19
        /*0082*/ 	.short	0x0020


	//----- nvinfo : EIATTR_PARAM_CBANK
	.align		4
        /*0084*/ 	.byte	0x04, 0x0a
        /*0086*/ 	.short	(.L_23 - .L_22)
	.align		4
.L_22:
        /*0088*/ 	.word	index@(.nv.constant0._Z5ffn_4P13__nv_bfloat16S0_S0_jj)
        /*008c*/ 	.short	0x0380
        /*008e*/ 	.short	0x0020


	//----- nvinfo : EIATTR_SW_WAR
	.align		4
.L_23:
        /*0090*/ 	.byte	0x04, 0x36
        /*0092*/ 	.short	(.L_25 - .L_24)
.L_24:
        /*0094*/ 	.word	0x00000008
.L_25:


//--------------------- .nv.callgraph             --------------------------
	.section	.nv.callgraph,"",@"SHT_CUDA_CALLGRAPH"
	.align	4
	.sectionentsize	8
	.align		4
        /*0000*/ 	.word	0x00000000
	.align		4
        /*0004*/ 	.word	0xffffffff
	.align		4
        /*0008*/ 	.word	0x00000000
	.align		4
        /*000c*/ 	.word	0xfffffffe
	.align		4
        /*0010*/ 	.word	0x00000000
	.align		4
        /*0014*/ 	.word	0xfffffffd
	.align		4
        /*0018*/ 	.word	0x00000000
	.align		4
        /*001c*/ 	.word	0xfffffffc


//--------------------- .text._Z5ffn_4P13__nv_bfloat16S0_S0_jj --------------------------
	.section	.text._Z5ffn_4P13__nv_bfloat16S0_S0_jj,"ax",@progbits
	.align	128
        .global         _Z5ffn_4P13__nv_bfloat16S0_S0_jj
        .type           _Z5ffn_4P13__nv_bfloat16S0_S0_jj,@function
        .size           _Z5ffn_4P13__nv_bfloat16S0_S0_jj,(.L_x_5 - _Z5ffn_4P13__nv_bfloat16S0_S0_jj)
        .other          _Z5ffn_4P13__nv_bfloat16S0_S0_jj,@"STO_CUDA_ENTRY STV_DEFAULT"
_Z5ffn_4P13__nv_bfloat16S0_S0_jj:
.text._Z5ffn_4P13__nv_bfloat16S0_S0_jj:
[----:B------:R-:W-:Y:S01]  /*0000*/  LDC R1, c[0x0][0x37c] ;  /* 0x0000df00ff017b82 */ /* 0x000fe20000000800 */
[----:B------:R-:W0:Y:S07]  /*0010*/  S2R R0, SR_TID.Y ;  /* 0x0000000000007919 */ /* 0x000e2e0000002200 */
[----:B------:R-:W0:Y:S01]  /*0020*/  LDC.64 R2, c[0x0][0x388] ;  /* 0x0000e200ff027b82 */ /* 0x000e220000000a00 */
[----:B------:R-:W-:Y:S01]  /*0030*/  UMOV UR4, 0x400 ;  /* 0x0000040000047882 */ /* 0x000fe20000000000 */
[----:B------:R-:W1:Y:S01]  /*0040*/  LDCU UR8, c[0x0][0x380] ;  /* 0x00007000ff0877ac */ /* 0x000e620008000800 */
[----:B------:R-:W2:Y:S01]  /*0050*/  S2R R7, SR_TID.X ;  /* 0x0000000000077919 */ /* 0x000ea20000002100 */
[----:B------:R-:W3:Y:S01]  /*0060*/  LDCU.64 UR6, c[0x0][0x358] ;  /* 0x00006b00ff0677ac */ /* 0x000ee20008000a00 */
[----:B------:R-:W4:Y:S03]  /*0070*/  S2R R6, SR_CTAID.Y ;  /* 0x0000000000067919 */ /* 0x000f260000002600 */
[----:B------:R-:W5:Y:S08]  /*0080*/  S2UR UR5, SR_CgaCtaId ;  /* 0x00000000000579c3 */ /* 0x000f700000008800 */
[----:B------:R-:W3:Y:S01]  /*0090*/  LDC.64 R26, c[0x0][0x390] ;  /* 0x0000e400ff1a7b82 */ /* 0x000ee20000000a00 */
[----:B-1----:R-:W-:-:S07]  /*00a0*/  IMAD.U32 R30, RZ, RZ, UR8 ;  /* 0x00000008ff1e7e24 */ /* 0x002fce000f8e00ff */
[----:B------:R-:W1:Y:S01]  /*00b0*/  LDC R25, c[0x0][0x384] ;  /* 0x0000e100ff197b82 */ /* 0x000e620000000800 */
[C---:B0-----:R-:W-:Y:S01]  /*00c0*/  IMAD.WIDE.U32 R2, R0.reuse, 0x2, R2 ;  /* 0x0000000200027825 */ /* 0x041fe200078e0002 */
[----:B-----5:R-:W-:Y:S01]  /*00d0*/  ULEA UR4, UR5, UR4, 0x18 ;  /* 0x0000000405047291 */ /* 0x020fe2000f8ec0ff */
[----:B------:R-:W-:Y:S02]  /*00e0*/  SHF.L.U32 R4, R0, 0xc, RZ ;  /* 0x0000000c00047819 */ /* 0x000fe400000006ff */
[----:B------:R-:W-:Y:S02]  /*00f0*/  IADD3 R28, P0, PT, R2, 0x400, RZ ;  /* 0x00000400021c7810 */ /* 0x000fe40007f1e0ff */
[C---:B--2---:R-:W-:Y:S01]  /*0100*/  LOP3.LUT R4, R7.reuse, R4, RZ, 0xfc, !PT ;  /* 0x0000000407047212 */ /* 0x044fe200078efcff */
[C---:B----4-:R-:W-:Y:S02]  /*0110*/  IMAD R5, R6.reuse, 0x20, R7 ;  /* 0x0000002006057824 */ /* 0x050fe400078e0207 */
[----:B------:R-:W-:Y:S01]  /*0120*/  IMAD.X R29, RZ, RZ, R3, P0 ;  /* 0x000000ffff1d7224 */ /* 0x000fe200000e0603 */
[----:B------:R-:W-:Y:S01]  /*0130*/  LEA R3, R7, UR4, 0x2 ;  /* 0x0000000407037c11 */ /* 0x000fe2000f8e10ff */
[----:B---3--:R-:W-:Y:S01]  /*0140*/  IMAD.WIDE.U32 R26, R5, 0x2, R26 ;  /* 0x00000002051a7825 */ /* 0x008fe200078e001a */
[----:B------:R-:W-:-:S03]  /*0150*/  LEA R2, R6, R4, 0x5 ;  /* 0x0000000406027211 */ /* 0x000fc600078e28ff */
[----:B------:R-:W-:Y:S01]  /*0160*/  HFMA2 R5, -RZ, RZ, 0, 0 ;  /* 0x00000000ff057431 */ /* 0x000fe200000001ff */
[----:B------:R-:W-:Y:S01]  /*0170*/  UMOV UR4, URZ ;  /* 0x000000ff00047c82 */ /* 0x000fe20008000000 */
[----:B------:R0:W-:Y:S01]  /*0180*/  STS [R3], RZ ;  /* 0x000000ff03007388 */ /* 0x0001e20000000800 */
[C---:B------:R-:W-:Y:S01]  /*0190*/  IADD3 R4, PT, PT, R2.reuse, 0x20000, RZ ;  /* 0x0002000002047810 */ /* 0x040fe20007ffe0ff */
[C---:B------:R-:W-:Y:S01]  /*01a0*/  VIADD R6, R2.reuse, 0x40000 ;  /* 0x0004000002067836 */ /* 0x040fe20000000000 */
        /* <DEDUP_REMOVED lines=24> */
[----:B------:R-:W-:-:S02]  /*0330*/  IADD3 R49, PT, PT, R2, 0x320000, RZ ;  /* 0x0032000002317810 */ /* 0x000fc40007ffe0ff */
[C---:B------:R-:W-:Y:S02]  /*0340*/  IADD3 R51, PT, PT, R2.reuse, 0x340000, RZ ;  /* 0x0034000002337810 */ /* 0x040fe40007ffe0ff */
[C---:B------:R-:W-:Y:S02]  /*0350*/  IADD3 R38, PT, PT, R2.reuse, 0x380000, RZ ;  /* 0x0038000002267810 */ /* 0x040fe40007ffe0ff */
[C---:B------:R-:W-:Y:S02]  /*0360*/  IADD3 R40, PT, PT, R2.reuse, 0x3a0000, RZ ;  /* 0x003a000002287810 */ /* 0x040fe40007ffe0ff */
[----:B01----:R-:W-:-:S07]  /*0370*/  IADD3 R44, PT, PT, R2, 0x3e0000, RZ ;  /* 0x003e0000022c7810 */ /* 0x003fce0007ffe0ff */
.L_x_1:
[----:B------:R-:W2:Y:S04]  /*0380*/  LDG.E.U16 R48, desc[UR6][R28.64+-0x400] ;  /* 0xfffc00061c307981 */ /* 0x000ea8000c1e1500 */
[----:B------:R-:W3:Y:S04]  /*0390*/  LDG.E.U16 R46, desc[UR6][R28.64+-0x380] ;  /* 0xfffc80061c2e7981 */ /* 0x000ee8000c1e1500 */
[----:B------:R-:W4:Y:S01]  /*03a0*/  LDG.E.U16 R36, desc[UR6][R28.64+-0x3c0] ;  /* 0xfffc40061c247981 */ /* 0x000f22000c1e1500 */
[----:B------:R-:W-:-:S03]  /*03b0*/  MOV R24, R30 ;  /* 0x0000001e00187202 */ /* 0x000fc60000000f00 */
[----:B------:R-:W5:Y:S04]  /*03c0*/  LDG.E.U16 R50, desc[UR6][R28.64+-0x340] ;  /* 0xfffcc0061c327981 */ /* 0x000f68000c1e1500 */
[----:B------:R-:W5:Y:S01]  /*03d0*/  LDG.E.U16 R37, desc[UR6][R28.64+-0x2c0] ;  /* 0xfffd40061c257981 */ /* 0x000f62000c1e1500 */
[----:B--2---:R-:W-:-:S04]  /*03e0*/  SHF.L.U32 R48, R48, 0x10, RZ ;  /* 0x0000001030307819 */ /* 0x004fc800000006ff */
[----:B------:R-:W-:Y:S02]  /*03f0*/  FSETP.NEU.AND P0, PT, R48, RZ, PT ;  /* 0x000000ff3000720b */ /* 0x000fe40003f0d000 */
[----:B---3--:R-:W-:-:S04]  /*0400*/  SHF.L.U32 R46, R46, 0x10, RZ ;  /* 0x000000102e2e7819 */ /* 0x008fc800000006ff */
[----:B------:R-:W-:Y:S01]  /*0410*/  FSETP.NEU.AND P2, PT, R46, RZ, PT ;  /* 0x000000ff2e00720b */ /* 0x000fe20003f4d000 */
[----:B----4-:R-:W-:-:S05]  /*0420*/  IMAD.U32 R36, R36, 0x10000, RZ ;  /* 0x0001000024247824 */ /* 0x010fca00078e00ff */
[----:B------:R-:W-:Y:S01]  /*0430*/  FSETP.NEU.AND P1, PT, R36, RZ, PT ;  /* 0x000000ff2400720b */ /* 0x000fe20003f2d000 */
[----:B------:R-:W-:-:S06]  /*0440*/  @P0 IMAD.WIDE.U32 R34, R2, 0x2, R24 ;  /* 0x0000000202220825 */ /* 0x000fcc00078e0018 */
[--C-:B------:R-:W-:Y:S01]  /*0450*/  @P2 IMAD.WIDE.U32 R30, R6, 0x2, R24.reuse ;  /* 0x00000002061e2825 */ /* 0x100fe200078e0018 */
[----:B------:R-:W2:Y:S05]  /*0460*/  @P0 LDG.E.U16 R34, desc[UR6][R34.64] ;  /* 0x0000000622220981 */ /* 0x000eaa000c1e1500 */
[----:B------:R-:W3:Y:S01]  /*0470*/  @P2 LDG.E.U16 R30, desc[UR6][R30.64] ;  /* 0x000000061e1e2981 */ /* 0x000ee2000c1e1500 */
[----:B------:R-:W-:-:S06]  /*0480*/  @P1 IMAD.WIDE.U32 R32, R4, 0x2, R24 ;  /* 0x0000000204201825 */ /* 0x000fcc00078e0018 */
[----:B------:R-:W4:Y:S04]  /*0490*/  @P1 LDG.E.U16 R32, desc[UR6][R32.64] ;  /* 0x0000000620201981 */ /* 0x000f28000c1e1500 */
[----:B------:R-:W3:Y:S01]  /*04a0*/  LDG.E.U16 R31, desc[UR6][R28.64+-0x300] ;  /* 0xfffd00061c1f7981 */ /* 0x000ee2000c1e1500 */
[----:B-----5:R-:W-:-:S04]  /*04b0*/  SHF.L.U32 R50, R50, 0x10, RZ ;  /* 0x0000001032327819 */ /* 0x020fc800000006ff */
[----:B------:R-:W-:Y:S01]  /*04c0*/  FSETP.NEU.AND P3, PT, R50, RZ, PT ;  /* 0x000000ff3200720b */ /* 0x000fe20003f6d000 */
[----:B--2---:R-:W-:-:S04]  /*04d0*/  @P0 IMAD.U32 R52, R34, 0x10000, RZ ;  /* 0x0001000022340824 */ /* 0x004fc800078e00ff */
[----:B------:R-:W-:Y:S02]  /*04e0*/  @P0 FFMA R5, R48, R52, R5 ;  /* 0x0000003430050223 */ /* 0x000fe40000000005 */
[----:B------:R-:W2:Y:S01]  /*04f0*/  LDG.E.U16 R52, desc[UR6][R28.64+-0x240] ;  /* 0xfffdc0061c347981 */ /* 0x000ea2000c1e1500 */
[----:B---3--:R-:W-:Y:S01]  /*0500*/  IMAD.U32 R48, R31, 0x10000, RZ ;  /* 0x000100001f307824 */ /* 0x008fe200078e00ff */
[----:B----4-:R-:W-:-:S04]  /*0510*/  @P1 SHF.L.U32 R34, R32, 0x10, RZ ;  /* 0x0000001020221819 */ /* 0x010fc800000006ff */
[----:B------:R-:W-:Y:S01]  /*0520*/  FSETP.NEU.AND P0, PT, R48, RZ, PT ;  /* 0x000000ff3000720b */ /* 0x000fe20003f0d000 */
[----:B------:R-:W-:Y:S01]  /*0530*/  @P1 FFMA R5, R36, R34, R5 ;  /* 0x0000002224051223 */ /* 0x000fe20000000005 */
[--C-:B------:R-:W-:Y:S01]  /*0540*/  @P3 IMAD.WIDE.U32 R34, R7, 0x2, R24.reuse ;  /* 0x0000000207223825 */ /* 0x100fe200078e0018 */
[----:B------:R-:W-:Y:S02]  /*0550*/  SHF.L.U32 R36, R37, 0x10, RZ ;  /* 0x0000001025247819 */ /* 0x000fe400000006ff */
[----:B------:R-:W3:Y:S04]  /*0560*/  LDG.E.U16 R37, desc[UR6][R28.64+-0x280] ;  /* 0xfffd80061c257981 */ /* 0x000ee8000c1e1500 */
[----:B------:R-:W4:Y:S04]  /*0570*/  @P3 LDG.E.U16 R34, desc[UR6][R34.64] ;  /* 0x0000000622223981 */ /* 0x000f28000c1e1500 */
[----:B------:R-:W-:Y:S01]  /*0580*/  @P0 IMAD.WIDE.U32 R32, R8, 0x2, R24 ;  /* 0x0000000208200825 */ /* 0x000fe200078e0018 */
[----:B------:R-:W-:-:S05]  /*0590*/  FSETP.NEU.AND P1, PT, R36, RZ, PT ;  /* 0x000000ff2400720b */ /* 0x000fca0003f2d000 */
[----:B------:R-:W5:Y:S01]  /*05a0*/  @P0 LDG.E.U16 R32, desc[UR6][R32.64] ;  /* 0x0000000620200981 */ /* 0x000f62000c1e1500 */
[----:B------:R-:W-:-:S05]  /*05b0*/  @P2 SHF.L.U32 R30, R30, 0x10, RZ ;  /* 0x000000101e1e2819 */ /* 0x000fca00000006ff */
[----:B------:R-:W-:Y:S02]  /*05c0*/  @P2 FFMA R5, R46, R30, R5 ;  /* 0x0000001e2e052223 */ /* 0x000fe40000000005 */
[----:B------:R-:W-:Y:S01]  /*05d0*/  @P1 IMAD.WIDE.U32 R30, R9, 0x2, R24 ;  /* 0x00000002091e1825 */ /* 0x000fe200078e0018 */
[----:B------:R-:W2:Y:S05]  /*05e0*/  LDG.E.U16 R46, desc[UR6][R28.64+-0x200] ;  /* 0xfffe00061c2e7981 */ /* 0x000eaa000c1e1500 */
[----:B------:R-:W2:Y:S01]  /*05f0*/  @P1 LDG.E.U16 R30, desc[UR6][R30.64] ;  /* 0x000000061e1e1981 */ /* 0x000ea2000c1e1500 */
[----:B----4-:R-:W-:-:S04]  /*0600*/  @P3 IMAD.U32 R34, R34, 0x10000, RZ ;  /* 0x0001000022223824 */ /* 0x010fc800078e00ff */
[----:B------:R-:W-:Y:S01]  /*0610*/  @P3 FFMA R5, R50, R34, R5 ;  /* 0x0000002232053223 */ /* 0x000fe20000000005 */
[----:B---3--:R-:W-:Y:S02]  /*0620*/  SHF.L.U32 R50, R37, 0x10, RZ ;  /* 0x0000001025327819 */ /* 0x008fe400000006ff */
[----:B------:R-:W3:Y:S01]  /*0630*/  LDG.E.U16 R37, desc[UR6][R28.64+-0x140] ;  /* 0xfffec0061c257981 */ /* 0x000ee2000c1e1500 */
[----:B-----5:R-:W-:Y:S02]  /*0640*/  @P0 SHF.L.U32 R34, R32, 0x10, RZ ;  /* 0x0000001020220819 */ /* 0x020fe400000006ff */
[----:B------:R-:W-:-:S03]  /*0650*/  FSETP.NEU.AND P3, PT, R50, RZ, PT ;  /* 0x000000ff3200720b */ /* 0x000fc60003f6d000 */
[----:B------:R-:W-:Y:S01]  /*0660*/  @P0 FFMA R5, R48, R34, R5 ;  /* 0x0000002230050223 */ /* 0x000fe20000000005 */
[----:B--2---:R-:W-:Y:S02]  /*0670*/  IMAD.U32 R48, R52, 0x10000, RZ ;  /* 0x0001000034307824 */ /* 0x004fe400078e00ff */
[----:B------:R-:W2:Y:S03]  /*0680*/  LDG.E.U16 R52, desc[UR6][R28.64+-0x180] ;  /* 0xfffe80061c347981 */ /* 0x000ea6000c1e1500 */
[----:B------:R-:W-:-:S04]  /*0690*/  FSETP.NEU.AND P0, PT, R48, RZ, PT ;  /* 0x000000ff3000720b */ /* 0x000fc80003f0d000 */
[----:B------:R-:W-:Y:S01]  /*06a0*/  @P3 IMAD.WIDE.U32 R34, R10, 0x2, R24 ;  /* 0x000000020a223825 */ /* 0x000fe200078e0018 */
[----:B------:R-:W-:-:S05]  /*06b0*/  @P1 SHF.L.U32 R30, R30, 0x10, RZ ;  /* 0x000000101e1e1819 */ /* 0x000fca00000006ff */
[----:B------:R-:W4:Y:S03]  /*06c0*/  @P3 LDG.E.U16 R34, desc[UR6][R34.64] ;  /* 0x0000000622223981 */ /* 0x000f26000c1e1500 */
[----:B------:R-:W-:-:S04]  /*06d0*/  @P0 IMAD.WIDE.U32 R32, R11, 0x2, R24 ;  /* 0x000000020b200825 */ /* 0x000fc800078e0018 */
[----:B------:R-:W-:Y:S02]  /*06e0*/  @P1 FFMA R5, R36, R30, R5 ;  /* 0x0000001e24051223 */ /* 0x000fe40000000005 */
[----:B------:R-:W5:Y:S01]  /*06f0*/  LDG.E.U16 R36, desc[UR6][R28.64+-0x1c0] ;  /* 0xfffe40061c247981 */ /* 0x000f62000c1e1500 */
[----:B------:R-:W-:-:S03]  /*0700*/  SHF.L.U32 R46, R46, 0x10, RZ ;  /* 0x000000102e2e7819 */ /* 0x000fc600000006ff */
[----:B------:R-:W3:Y:S01]  /*0710*/  @P0 LDG.E.U16 R32, desc[UR6][R32.64] ;  /* 0x0000000620200981 */ /* 0x000ee2000c1e1500 */
[----:B------:R-:W-:-:S13]  /*0720*/  FSETP.NEU.AND P2, PT, R46, RZ, PT ;  /* 0x000000ff2e00720b */ /* 0x000fda0003f4d000 */
[----:B------:R-:W-:-:S06]  /*0730*/  @P2 IMAD.WIDE.U32 R30, R12, 0x2, R24 ;  /* 0x000000020c1e2825 */ /* 0x000fcc00078e0018 */
[----:B------:R-:W2:Y:S01]  /*0740*/  @P2 LDG.E.U16 R30, desc[UR6][R30.64] ;  /* 0x000000061e1e2981 */ /* 0x000ea2000c1e1500 */
[----:B----4-:R-:W-:-:S04]  /*0750*/  @P3 IMAD.U32 R34, R34, 0x10000, RZ ;  /* 0x0001000022223824 */ /* 0x010fc800078e00ff */
[----:B------:R-:W-:Y:S01]  /*0760*/  @P3 FFMA R5, R50, R34, R5 ;  /* 0x0000002232053223 */ /* 0x000fe20000000005 */
[----:B-----5:R-:W-:Y:S02]  /*0770*/  SHF.L.U32 R50, R36, 0x10, RZ ;  /* 0x0000001024327819 */ /* 0x020fe400000006ff */
[----:B---3--:R-:W-:Y:S02]  /*0780*/  @P0 SHF.L.U32 R34, R32, 0x10, RZ ;  /* 0x0000001020220819 */ /* 0x008fe400000006ff */
[----:B------:R-:W-:-:S03]  /*0790*/  FSETP.NEU.AND P3, PT, R50, RZ, PT ;  /* 0x000000ff3200720b */ /* 0x000fc60003f6d000 */
[----:B------:R-:W-:Y:S01]  /*07a0*/  @P0 FFMA R5, R48, R34, R5 ;  /* 0x0000002230050223 */ /* 0x000fe20000000005 */
[----:B--2---:R-:W-:Y:S01]  /*07b0*/  IMAD.U32 R48, R52, 0x10000, RZ ;  /* 0x0001000034307824 */ /* 0x004fe200078e00ff */
[----:B------:R-:W-:Y:S01]  /*07c0*/  SHF.L.U32 R36, R37, 0x10, RZ ;  /* 0x0000001025247819 */ /* 0x000fe200000006ff */
[----:B------:R-:W2:Y:S03]  /*07d0*/  LDG.E.U16 R52, desc[UR6][R28.64+-0x100] ;  /* 0xffff00061c347981 */ /* 0x000ea6000c1e1500 */
[----:B------:R-:W-:Y:S01]  /*07e0*/  FSETP.NEU.AND P0, PT, R48, RZ, PT ;  /* 0x000000ff3000720b */ /* 0x000fe20003f0d000 */
[----:B------:R-:W3:Y:S03]  /*07f0*/  LDG.E.U16 R37, desc[UR6][R28.64+-0xc0] ;  /* 0xffff40061c257981 */ /* 0x000ee6000c1e1500 */
[----:B------:R-:W-:Y:S01]  /*0800*/  @P3 IMAD.WIDE.U32 R34, R13, 0x2, R24 ;  /* 0x000000020d223825 */ /* 0x000fe200078e0018 */
[----:B------:R-:W-:-:S05]  /*0810*/  FSETP.NEU.AND P1, PT, R36, RZ, PT ;  /* 0x000000ff2400720b */ /* 0x000fca0003f2d000 */
[----:B------:R-:W4:Y:S01]  /*0820*/  @P3 LDG.E.U16 R34, desc[UR6][R34.64] ;  /* 0x0000000622223981 */ /* 0x000f22000c1e1500 */
[----:B------:R-:W-:Y:S02]  /*0830*/  @P2 SHF.L.U32 R30, R30, 0x10, RZ ;  /* 0x000000101e1e2819 */ /* 0x000fe400000006ff */
[----:B------:R-:W-:-:S04]  /*0840*/  @P0 IMAD.WIDE.U32 R32, R14, 0x2, R24 ;  /* 0x000000020e200825 */ /* 0x000fc800078e0018 */
[----:B------:R-:W-:Y:S02]  /*0850*/  @P2 FFMA R5, R46, R30, R5 ;  /* 0x0000001e2e052223 */ /* 0x000fe40000000005 */
[----:B------:R-:W5:Y:S04]  /*0860*/  LDG.E.U16 R46, desc[UR6][R28.64+-0x80] ;  /* 0xffff80061c2e7981 */ /* 0x000f68000c1e1500 */
[----:B------:R-:W5:Y:S01]  /*0870*/  @P0 LDG.E.U16 R32, desc[UR6][R32.64] ;  /* 0x0000000620200981 */ /* 0x000f62000c1e1500 */
[----:B------:R-:W-:-:S06]  /*0880*/  @P1 IMAD.WIDE.U32 R30, R15, 0x2, R24 ;  /* 0x000000020f1e1825 */ /* 0x000fcc00078e0018 */
[----:B------:R-:W5:Y:S01]  /*0890*/  @P1 LDG.E.U16 R30, desc[UR6][R30.64] ;  /* 0x000000061e1e1981 */ /* 0x000f62000c1e1500 */
[----:B--2---:R-:W-:-:S04]  /*08a0*/  SHF.L.U32 R52, R52, 0x10, RZ ;  /* 0x0000001034347819 */ /* 0x004fc800000006ff */
[----:B------:R-:W-:Y:S01]  /*08b0*/  FSETP.NEU.AND P2, PT, R52, RZ, PT ;  /* 0x000000ff3400720b */ /* 0x000fe20003f4d000 */
[----:B----4-:R-:W-:-:S04]  /*08c0*/  @P3 IMAD.U32 R34, R34, 0x10000, RZ ;  /* 0x0001000022223824 */ /* 0x010fc800078e00ff */
[----:B------:R-:W-:Y:S01]  /*08d0*/  @P3 FFMA R5, R50, R34, R5 ;  /* 0x0000002232053223 */ /* 0x000fe20000000005 */
[----:B---3--:R-:W-:Y:S02]  /*08e0*/  IMAD.U32 R50, R37, 0x10000, RZ ;  /* 0x0001000025327824 */ /* 0x008fe400078e00ff */
[----:B------:R-:W2:Y:S01]  /*08f0*/  LDG.E.U16 R37, desc[UR6][R28.64+0x80] ;  /* 0x000080061c257981 */ /* 0x000ea2000c1e1500 */
[----:B-----5:R-:W-:Y:S02]  /*0900*/  SHF.L.U32 R46, R46, 0x10, RZ ;  /* 0x000000102e2e7819 */ /* 0x020fe400000006ff */
[----:B------:R-:W-:Y:S02]  /*0910*/  FSETP.NEU.AND P3, PT, R50, RZ, PT ;  /* 0x000000ff3200720b */ /* 0x000fe40003f6d000 */
[----:B------:R-:W-:-:S05]  /*0920*/  @P0 SHF.L.U32 R34, R32, 0x10, RZ ;  /* 0x0000001020220819 */ /* 0x000fca00000006ff */
[----:B------:R-:W-:Y:S01]  /*0930*/  @P0 FFMA R5, R48, R34, R5 ;  /* 0x0000002230050223 */ /* 0x000fe20000000005 */
[----:B------:R-:W-:Y:S01]  /*0940*/  FSETP.NEU.AND P0, PT, R46, RZ, PT ;  /* 0x000000ff2e00720b */ /* 0x000fe20003f0d000 */
[--C-:B------:R-:W-:Y:S01]  /*0950*/  @P2 IMAD.WIDE.U32 R34, R16, 0x2, R24.reuse ;  /* 0x0000000210222825 */ /* 0x100fe200078e0018 */
[----:B------:R-:W-:Y:S01]  /*0960*/  @P1 SHF.L.U32 R30, R30, 0x10, RZ ;  /* 0x000000101e1e1819 */ /* 0x000fe200000006ff */
[----:B------:R-:W3:Y:S02]  /*0970*/  LDG.E.U16 R48, desc[UR6][R28.64+-0x40] ;  /* 0xffffc0061c307981 */ /* 0x000ee4000c1e1500 */
[----:B------:R-:W-:Y:S02]  /*0980*/  @P3 IMAD.WIDE.U32 R32, R17, 0x2, R24 ;  /* 0x0000000211203825 */ /* 0x000fe400078e0018 */
[----:B------:R-:W4:Y:S02]  /*0990*/  @P2 LDG.E.U16 R34, desc[UR6][R34.64] ;  /* 0x0000000622222981 */ /* 0x000f24000c1e1500 */
[----:B------:R-:W-:-:S02]  /*09a0*/  @P1 FFMA R5, R36, R30, R5 ;  /* 0x0000001e24051223 */ /* 0x000fc40000000005 */
[----:B------:R-:W5:Y:S02]  /*09b0*/  @P3 LDG.E.U16 R32, desc[UR6][R32.64] ;  /* 0x0000000620203981 */ /* 0x000f64000c1e1500 */
[----:B------:R-:W-:Y:S02]  /*09c0*/  @P0 IMAD.WIDE.U32 R30, R18, 0x2, R24 ;  /* 0x00000002121e0825 */ /* 0x000fe400078e0018 */
[----:B------:R-:W2:Y:S04]  /*09d0*/  LDG.E.U16 R36, desc[UR6][R28.64] ;  /* 0x000000061c247981 */ /* 0x000ea8000c1e1500 */
[----:B------:R-:W2:Y:S04]  /*09e0*/  @P0 LDG.E.U16 R31, desc[UR6][R30.64] ;  /* 0x000000061e1f0981 */ /* 0x000ea8000c1e1500 */
[----:B------:R-:W2:Y:S01]  /*09f0*/  LDG.E.U16 R30, desc[UR6][R28.64+0x40] ;  /* 0x000040061c1e7981 */ /* 0x000ea2000c1e1500 */
[----:B---3--:R-:W-:Y:S01]  /*0a00*/  SHF.L.U32 R48, R48, 0x10, RZ ;  /* 0x0000001030307819 */ /* 0x008fe200000006ff */
[----:B----4-:R-:W-:-:S03]  /*0a10*/  @P2 IMAD.U32 R34, R34, 0x10000, RZ ;  /* 0x0001000022222824 */ /* 0x010fc600078e00ff */
[----:B------:R-:W-:Y:S01]  /*0a20*/  FSETP.NEU.AND P1, PT, R48, RZ, PT ;  /* 0x000000ff3000720b */ /* 0x000fe20003f2d000 */
[----:B------:R-:W-:Y:S01]  /*0a30*/  @P2 FFMA R5, R52, R34, R5 ;  /* 0x0000002234052223 */ /* 0x000fe20000000005 */
[----:B-----5:R-:W-:Y:S02]  /*0a40*/  @P3 SHF.L.U32 R34, R32, 0x10, RZ ;  /* 0x0000001020223819 */ /* 0x020fe400000006ff */
[----:B--2---:R-:W-:-:S03]  /*0a50*/  SHF.L.U32 R36, R36, 0x10, RZ ;  /* 0x0000001024247819 */ /* 0x004fc600000006ff */
[----:B------:R-:W-:Y:S01]  /*0a60*/  @P3 FFMA R5, R50, R34, R5 ;  /* 0x0000002232053223 */ /* 0x000fe20000000005 */
[----:B------:R-:W-:Y:S01]  /*0a70*/  @P0 IMAD.U32 R32, R31, 0x10000, RZ ;  /* 0x000100001f200824 */ /* 0x000fe200078e00ff */
[----:B------:R-:W-:Y:S01]  /*0a80*/  FSETP.NEU.AND P3, PT, R36, RZ, PT ;  /* 0x000000ff2400720b */ /* 0x000fe20003f6d000 */
[----:B------:R-:W2:Y:S02]  /*0a90*/  LDG.E.U16 R50, desc[UR6][R28.64+0xc0] ;  /* 0x0000c0061c327981 */ /* 0x000ea4000c1e1500 */
[----:B------:R-:W-:Y:S01]  /*0aa0*/  @P0 FFMA R5, R46, R32, R5 ;  /* 0x000000202e050223 */ /* 0x000fe20000000005 */
[----:B------:R-:W-:Y:S01]  /*0ab0*/  @P1 IMAD.WIDE.U32 R32, R19, 0x2, R24 ;  /* 0x0000000213201825 */ /* 0x000fe200078e0018 */
[----:B------:R-:W-:-:S05]  /*0ac0*/  SHF.L.U32 R46, R30, 0x10, RZ ;  /* 0x000000101e2e7819 */ /* 0x000fca00000006ff */
[----:B------:R-:W3:Y:S01]  /*0ad0*/  @P1 LDG.E.U16 R32, desc[UR6][R32.64] ;  /* 0x0000000620201981 */ /* 0x000ee2000c1e1500 */
[----:B------:R-:W-:Y:S02]  /*0ae0*/  FSETP.NEU.AND P2, PT, R46, RZ, PT ;  /* 0x000000ff2e00720b */ /* 0x000fe40003f4d000 */
[----:B------:R-:W-:-:S06]  /*0af0*/  @P3 IMAD.WIDE.U32 R34, R20, 0x2, R24 ;  /* 0x0000000214223825 */ /* 0x000fcc00078e0018 */
[----:B------:R-:W4:Y:S05]  /*0b00*/  @P3 LDG.E.U16 R34, desc[UR6][R34.64] ;  /* 0x0000000622223981 */ /* 0x000f2a000c1e1500 */
[----:B------:R-:W-:-:S06]  /*0b10*/  @P2 IMAD.WIDE.U32 R30, R21, 0x2, R24 ;  /* 0x00000002151e2825 */ /* 0x000fcc00078e0018 */
[----:B------:R-:W5:Y:S01]  /*0b20*/  @P2 LDG.E.U16 R30, desc[UR6][R30.64] ;  /* 0x000000061e1e2981 */ /* 0x000f62000c1e1500 */
[----:B------:R-:W-:-:S05]  /*0b30*/  IMAD.U32 R52, R37, 0x10000, RZ ;  /* 0x0001000025347824 */ /* 0x000fca00078e00ff */
[----:B------:R-:W-:Y:S02]  /*0b40*/  FSETP.NEU.AND P0, PT, R52, RZ, PT ;  /* 0x000000ff3400720b */ /* 0x000fe40003f0d000 */
[----:B--2---:R-:W-:Y:S02]  /*0b50*/  SHF.L.U32 R50, R50, 0x10, RZ ;  /* 0x0000001032327819 */ /* 0x004fe400000006ff */
[----:B---3--:R-:W-:-:S09]  /*0b60*/  @P1 SHF.L.U32 R37, R32, 0x10, RZ ;  /* 0x0000001020251819 */ /* 0x008fd200000006ff */
[----:B------:R-:W-:-:S04]  /*0b70*/  @P0 IMAD.WIDE.U32 R32, R22, 0x2, R24 ;  /* 0x0000000216200825 */ /* 0x000fc800078e0018 */
[----:B------:R-:W-:Y:S01]  /*0b80*/  @P1 FFMA R5, R48, R37, R5 ;  /* 0x0000002530051223 */ /* 0x000fe20000000005 */
[----:B------:R-:W-:Y:S01]  /*0b90*/  FSETP.NEU.AND P1, PT, R50, RZ, PT ;  /* 0x000000ff3200720b */ /* 0x000fe20003f2d000 */
[----:B------:R-:W2:Y:S01]  /*0ba0*/  @P0 LDG.E.U16 R32, desc[UR6][R32.64] ;  /* 0x0000000620200981 */ /* 0x000ea2000c1e1500 */
[----:B----4-:R-:W-:-:S03]  /*0bb0*/  @P3 IMAD.U32 R34, R34, 0x10000, RZ ;  /* 0x0001000022223824 */ /* 0x010fc600078e00ff */
[----:B------:R-:W3:Y:S01]  /*0bc0*/  LDG.E.U16 R48, desc[UR6][R28.64+0x180] ;  /* 0x000180061c307981 */ /* 0x000ee2000c1e1500 */
[----:B------:R-:W-:-:S03]  /*0bd0*/  @P3 FFMA R5, R36, R34, R5 ;  /* 0x0000002224053223 */ /* 0x000fc60000000005 */
[----:B------:R-:W4:Y:S04]  /*0be0*/  LDG.E.U16 R34, desc[UR6][R28.64+0x100] ;  /* 0x000100061c227981 */ /* 0x000f28000c1e1500 */
[----:B------:R-:W3:Y:S01]  /*0bf0*/  LDG.E.U16 R33, desc[UR6][R28.64+0x1c0] ;  /* 0x0001c0061c217981 */ /* 0x000ee2000c1e1500 */
[----:B-----5:R-:W-:-:S05]  /*0c00*/  @P2 SHF.L.U32 R30, R30, 0x10, RZ ;  /* 0x000000101e1e2819 */ /* 0x020fca00000006ff */
[----:B------:R-:W-:Y:S01]  /*0c10*/  @P2 FFMA R5, R46, R30, R5 ;  /* 0x0000001e2e052223 */ /* 0x000fe20000000005 */
[----:B------:R-:W-:Y:S01]  /*0c20*/  @P1 IMAD.WIDE.U32 R30, R23, 0x2, R24 ;  /* 0x00000002171e1825 */ /* 0x000fe200078e0018 */
[----:B------:R-:W5:Y:S05]  /*0c30*/  LDG.E.U16 R46, desc[UR6][R28.64+0x140] ;  /* 0x000140061c2e7981 */ /* 0x000f6a000c1e1500 */
[----:B------:R-:W5:Y:S01]  /*0c40*/  @P1 LDG.E.U16 R30, desc[UR6][R30.64] ;  /* 0x000000061e1e1981 */ /* 0x000f62000c1e1500 */
[----:B--2---:R-:W-:-:S05]  /*0c50*/  @P0 SHF.L.U32 R32, R32, 0x10, RZ ;  /* 0x0000001020200819 */ /* 0x004fca00000006ff */
[----:B------:R-:W-:Y:S01]  /*0c60*/  @P0 FFMA R5, R52, R32, R5 ;  /* 0x0000002034050223 */ /* 0x000fe20000000005 */
[----:B----4-:R-:W-:-:S05]  /*0c70*/  IMAD.U32 R52, R34, 0x10000, RZ ;  /* 0x0001000022347824 */ /* 0x010fca00078e00ff */
[----:B------:R-:W-:Y:S01]  /*0c80*/  FSETP.NEU.AND P2, PT, R52, RZ, PT ;  /* 0x000000ff3400720b */ /* 0x000fe20003f4d000 */
[----:B---3--:R-:W-:Y:S01]  /*0c90*/  IMAD.U32 R48, R48, 0x10000, RZ ;  /* 0x0001000030307824 */ /* 0x008fe200078e00ff */
[----:B-----5:R-:W-:Y:S02]  /*0ca0*/  SHF.L.U32 R46, R46, 0x10, RZ ;  /* 0x000000102e2e7819 */ /* 0x020fe400000006ff */
[----:B------:R-:W-:Y:S02]  /*0cb0*/  @P1 SHF.L.U32 R32, R30, 0x10, RZ ;  /* 0x000000101e201819 */ /* 0x000fe400000006ff */
[----:B------:R-:W-:-:S03]  /*0cc0*/  FSETP.NEU.AND P0, PT, R46, RZ, PT ;  /* 0x000000ff2e00720b */ /* 0x000fc60003f0d000 */
[----:B------:R-:W-:Y:S01]  /*0cd0*/  @P1 FFMA R5, R50, R32, R5 ;  /* 0x0000002032051223 */ /* 0x000fe20000000005 */
[----:B------:R-:W-:Y:S02]  /*0ce0*/  FSETP.NEU.AND P1, PT, R48, RZ, PT ;  /* 0x000000ff3000720b */ /* 0x000fe40003f2d000 */
[----:B------:R-:W-:Y:S01]  /*0cf0*/  SHF.L.U32 R50, R33, 0x10, RZ ;  /* 0x0000001021327819 */ /* 0x000fe200000006ff */
[----:B------:R-:W-:-:S03]  /*0d00*/  @P2 IMAD.WIDE.U32 R36, R39, 0x2, R24 ;  /* 0x0000000227242825 */ /* 0x000fc600078e0018 */
[----:B------:R-:W-:-:S03]  /*0d10*/  FSETP.NEU.AND P3, PT, R50, RZ, PT ;  /* 0x000000ff3200720b */ /* 0x000fc60003f6d000 */
[----:B------:R-:W2:Y:S01]  /*0d20*/  @P2 LDG.E.U16 R36, desc[UR6][R36.64] ;  /* 0x0000000624242981 */ /* 0x000ea2000c1e1500 */
[----:B------:R-:W-:-:S04]  /*0d30*/  @P0 IMAD.WIDE.U32 R34, R41, 0x2, R24 ;  /* 0x0000000229220825 */ /* 0x000fc800078e0018 */
[--C-:B------:R-:W-:Y:S02]  /*0d40*/  @P1 IMAD.WIDE.U32 R32, R43, 0x2, R24.reuse ;  /* 0x000000022b201825 */ /* 0x100fe400078e0018 */
[----:B------:R-:W3:Y:S03]  /*0d50*/  @P0 LDG.E.U16 R34, desc[UR6][R34.64] ;  /* 0x0000000622220981 */ /* 0x000ee6000c1e1500 */
[----:B------:R-:W-:Y:S01]  /*0d60*/  @P3 IMAD.WIDE.U32 R30, R45, 0x2, R24 ;  /* 0x000000022d1e3825 */ /* 0x000fe200078e0018 */
[----:B------:R-:W4:Y:S05]  /*0d70*/  @P1 LDG.E.U16 R32, desc[UR6][R32.64] ;  /* 0x0000000620201981 */ /* 0x000f2a000c1e1500 */
[----:B------:R-:W5:Y:S01]  /*0d80*/  @P3 LDG.E.U16 R30, desc[UR6][R30.64] ;  /* 0x000000061e1e3981 */ /* 0x000f62000c1e1500 */
[----:B------:R-:W-:Y:S01]  /*0d90*/  UISETP.GT.U32.AND UP0, UPT, UR4, 0x27ff, UPT ;  /* 0x000027ff0400788c */ /* 0x000fe2000bf04070 */
[----:B--2---:R-:W-:-:S05]  /*0da0*/  @P2 SHF.L.U32 R36, R36, 0x10, RZ ;  /* 0x0000001024242819 */ /* 0x004fca00000006ff */
[----:B------:R-:W-:Y:S01]  /*0db0*/  @P2 FFMA R5, R52, R36, R5 ;  /* 0x0000002434052223 */ /* 0x000fe20000000005 */
[----:B---3--:R-:W-:Y:S01]  /*0dc0*/  @P0 IMAD.U32 R52, R34, 0x10000, RZ ;  /* 0x0001000022340824 */ /* 0x008fe200078e00ff */
[----:B----4-:R-:W-:-:S03]  /*0dd0*/  @P1 SHF.L.U32 R36, R32, 0x10, RZ ;  /* 0x0000001020241819 */ /* 0x010fc600000006ff */
[----:B------:R-:W-:Y:S01]  /*0de0*/  @P0 FFMA R5, R46, R52, R5 ;  /* 0x000000342e050223 */ /* 0x000fe20000000005 */
[----:B-----5:R-:W-:-:S03]  /*0df0*/  @P3 SHF.L.U32 R34, R30, 0x10, RZ ;  /* 0x000000101e223819 */ /* 0x020fc600000006ff */
[----:B------:R-:W-:-:S04]  /*0e00*/  @P1 FFMA R5, R48, R36, R5 ;  /* 0x0000002430051223 */ /* 0x000fc80000000005 */
[----:B------:R-:W-:Y:S01]  /*0e10*/  @P3 FFMA R5, R50, R34, R5 ;  /* 0x0000002232053223 */ /* 0x000fe20000000005 */
[----:B------:R-:W-:Y:S06]  /*0e20*/  BRA.U UP0, `(.L_x_0) ;  /* 0x0000000100f87547 */ /* 0x000fec000b800000 */
[----:B------:R-:W2:Y:S04]  /*0e30*/  LDG.E.U16 R50, desc[UR6][R28.64+0x200] ;  /* 0x000200061c327981 */ /* 0x000ea8000c1e1500 */
[----:B------:R-:W3:Y:S04]  /*0e40*/  LDG.E.U16 R46, desc[UR6][R28.64+0x240] ;  /* 0x000240061c2e7981 */ /* 0x000ee8000c1e1500 */
[----:B------:R-:W4:Y:S04]  /*0e50*/  LDG.E.U16 R48, desc[UR6][R28.64+0x280] ;  /* 0x000280061c307981 */ /* 0x000f28000c1e1500 */
[----:B------:R-:W5:Y:S04]  /*0e60*/  LDG.E.U16 R36, desc[UR6][R28.64+0x2c0] ;  /* 0x0002c0061c247981 */ /* 0x000f68000c1e1500 */
[----:B------:R-:W5:Y:S01]  /*0e70*/  LDG.E.U16 R52, desc[UR6][R28.64+0x3c0] ;  /* 0x0003c0061c347981 */ /* 0x000f62000c1e1500 */
[----:B--2---:R-:W-:Y:S01]  /*0e80*/  IMAD.U32 R50, R50, 0x10000, RZ ;  /* 0x0001000032327824 */ /* 0x004fe200078e00ff */
[----:B---3--:R-:W-:-:S04]  /*0e90*/  SHF.L.U32 R46, R46, 0x10, RZ ;  /* 0x000000102e2e7819 */ /* 0x008fc800000006ff */
[----:B------:R-:W-:Y:S02]  /*0ea0*/  FSETP.NEU.AND P1, PT, R50, RZ, PT ;  /* 0x000000ff3200720b */ /* 0x000fe40003f2d000 */
[----:B------:R-:W-:-:S11]  /*0eb0*/  FSETP.NEU.AND P2, PT, R46, RZ, PT ;  /* 0x000000ff2e00720b */ /* 0x000fd60003f4d000 */
[----:B------:R-:W-:-:S04]  /*0ec0*/  @P1 IMAD.WIDE.U32 R34, R47, 0x2, R24 ;  /* 0x000000022f221825 */ /* 0x000fc800078e0018 */
[----:B------:R-:W-:Y:S02]  /*0ed0*/  @P2 IMAD.WIDE.U32 R32, R49, 0x2, R24 ;  /* 0x0000000231202825 */ /* 0x000fe400078e0018 */
[----:B------:R-:W2:Y:S04]  /*0ee0*/  @P1 LDG.E.U16 R34, desc[UR6][R34.64] ;  /* 0x0000000622221981 */ /* 0x000ea8000c1e1500 */
[----:B------:R-:W3:Y:S01]  /*0ef0*/  @P2 LDG.E.U16 R32, desc[UR6][R32.64] ;  /* 0x0000000620202981 */ /* 0x000ee2000c1e1500 */
[----:B----4-:R-:W-:-:S04]  /*0f00*/  SHF.L.U32 R48, R48, 0x10, RZ ;  /* 0x0000001030307819 */ /* 0x010fc800000006ff */
[----:B------:R-:W-:Y:S01]  /*0f10*/  FSETP.NEU.AND P3, PT, R48, RZ, PT ;  /* 0x000000ff3000720b */ /* 0x000fe20003f6d000 */
[----:B-----5:R-:W-:-:S05]  /*0f20*/  IMAD.U32 R36, R36, 0x10000, RZ ;  /* 0x0001000024247824 */ /* 0x020fca00078e00ff */
[----:B------:R-:W-:-:S07]  /*0f30*/  FSETP.NEU.AND P0, PT, R36, RZ, PT ;  /* 0x000000ff2400720b */ /* 0x000fce0003f0d000 */
[----:B------:R-:W-:-:S06]  /*0f40*/  @P3 IMAD.WIDE.U32 R30, R51, 0x2, R24 ;  /* 0x00000002331e3825 */ /* 0x000fcc00078e0018 */
[----:B------:R-:W4:Y:S01]  /*0f50*/  @P3 LDG.E.U16 R30, desc[UR6][R30.64] ;  /* 0x000000061e1e3981 */ /* 0x000f22000c1e1500 */
[----:B--2---:R-:W-:-:S03]  /*0f60*/  @P1 SHF.L.U32 R37, R34, 0x10, RZ ;  /* 0x0000001022251819 */ /* 0x004fc600000006ff */
[----:B------:R-:W2:Y:S01]  /*0f70*/  LDG.E.U16 R34, desc[UR6][R28.64+0x300] ;  /* 0x000300061c227981 */ /* 0x000ea2000c1e1500 */
[----:B---3--:R-:W-:Y:S01]  /*0f80*/  @P2 SHF.L.U32 R35, R32, 0x10, RZ ;  /* 0x0000001020232819 */ /* 0x008fe200000006ff */
[----:B------:R-:W-:Y:S01]  /*0f90*/  @P1 FFMA R5, R50, R37, R5 ;  /* 0x0000002532051223 */ /* 0x000fe20000000005 */
[----:B------:R-:W-:Y:S01]  /*0fa0*/  @P0 IMAD.WIDE.U32 R32, R53, 0x2, R24 ;  /* 0x0000000235200825 */ /* 0x000fe200078e0018 */
[----:B------:R-:W3:Y:S03]  /*0fb0*/  LDG.E.U16 R50, desc[UR6][R28.64+0x380] ;  /* 0x000380061c327981 */ /* 0x000ee6000c1e1500 */
[----:B------:R-:W-:Y:S02]  /*0fc0*/  @P2 FFMA R5, R46, R35, R5 ;  /* 0x000000232e052223 */ /* 0x000fe40000000005 */
[----:B------:R-:W5:Y:S04]  /*0fd0*/  LDG.E.U16 R35, desc[UR6][R28.64+0x340] ;  /* 0x000340061c237981 */ /* 0x000f68000c1e1500 */
[----:B------:R-:W3:Y:S01]  /*0fe0*/  @P0 LDG.E.U16 R32, desc[UR6][R32.64] ;  /* 0x0000000620200981 */ /* 0x000ee2000c1e1500 */
[----:B----4-:R-:W-:-:S04]  /*0ff0*/  @P3 IMAD.U32 R30, R30, 0x10000, RZ ;  /* 0x000100001e1e3824 */ /* 0x010fc800078e00ff */
[----:B------:R-:W-:Y:S01]  /*1000*/  @P3 FFMA R5, R48, R30, R5 ;  /* 0x0000001e30053223 */ /* 0x000fe20000000005 */
[----:B------:R-:W-:Y:S02]  /*1010*/  SHF.L.U32 R52, R52, 0x10, RZ ;  /* 0x0000001034347819 */ /* 0x000fe400000006ff */
[----:B--2---:R-:W-:-:S04]  /*1020*/  SHF.L.U32 R46, R34, 0x10, RZ ;  /* 0x00000010222e7819 */ /* 0x004fc800000006ff */
[----:B------:R-:W-:Y:S02]  /*1030*/  FSETP.NEU.AND P1, PT, R46, RZ, PT ;  /* 0x000000ff2e00720b */ /* 0x000fe40003f2d000 */
[----:B-----5:R-:W-:Y:S02]  /*1040*/  SHF.L.U32 R48, R35, 0x10, RZ ;  /* 0x0000001023307819 */ /* 0x020fe400000006ff */
[----:B---3--:R-:W-:Y:S02]  /*1050*/  SHF.L.U32 R50, R50, 0x10, RZ ;  /* 0x0000001032327819 */ /* 0x008fe400000006ff */
[----:B------:R-:W-:Y:S01]  /*1060*/  FSETP.NEU.AND P2, PT, R48, RZ, PT ;  /* 0x000000ff3000720b */ /* 0x000fe20003f4d000 */
[----:B------:R-:W-:Y:S01]  /*1070*/  @P0 IMAD.U32 R30, R32, 0x10000, RZ ;  /* 0x00010000201e0824 */ /* 0x000fe200078e00ff */
[----:B------:R-:W-:-:S03]  /*1080*/  FSETP.NEU.AND P3, PT, R50, RZ, PT ;  /* 0x000000ff3200720b */ /* 0x000fc60003f6d000 */
[----:B------:R-:W-:Y:S02]  /*1090*/  @P0 FFMA R5, R36, R30, R5 ;  /* 0x0000001e24050223 */ /* 0x000fe40000000005 */
[----:B------:R-:W-:Y:S01]  /*10a0*/  @P1 IMAD.WIDE.U32 R30, R38, 0x2, R24 ;  /* 0x00000002261e1825 */ /* 0x000fe200078e0018 */
[----:B------:R-:W-:-:S05]  /*10b0*/  FSETP.NEU.AND P0, PT, R52, RZ, PT ;  /* 0x000000ff3400720b */ /* 0x000fca0003f0d000 */
[----:B------:R-:W2:Y:S01]  /*10c0*/  @P1 LDG.E.U16 R30, desc[UR6][R30.64] ;  /* 0x000000061e1e1981 */ /* 0x000ea2000c1e1500 */
[----:B------:R-:W-:-:S04]  /*10d0*/  @P2 IMAD.WIDE.U32 R32, R40, 0x2, R24 ;  /* 0x0000000228202825 */ /* 0x000fc800078e0018 */
[--C-:B------:R-:W-:Y:S02]  /*10e0*/  @P3 IMAD.WIDE.U32 R34, R42, 0x2, R24.reuse ;  /* 0x000000022a223825 */ /* 0x100fe400078e0018 */
[----:B------:R-:W3:Y:S02]  /*10f0*/  @P2 LDG.E.U16 R32, desc[UR6][R32.64] ;  /* 0x0000000620202981 */ /* 0x000ee4000c1e1500 */
[----:B------:R-:W-:Y:S02]  /*1100*/  @P0 IMAD.WIDE.U32 R36, R44, 0x2, R24 ;  /* 0x000000022c240825 */ /* 0x000fe400078e0018 */
[----:B------:R-:W4:Y:S04]  /*1110*/  @P3 LDG.E.U16 R34, desc[UR6][R34.64] ;  /* 0x0000000622223981 */ /* 0x000f28000c1e1500 */
[----:B------:R-:W5:Y:S01]  /*1120*/  @P0 LDG.E.U16 R36, desc[UR6][R36.64] ;  /* 0x0000000624240981 */ /* 0x000f62000c1e1500 */
[----:B------:R-:W-:Y:S01]  /*1130*/  UIADD3 UR4, UPT, UPT, UR4, 0x400, URZ ;  /* 0x0000040004047890 */ /* 0x000fe2000fffe0ff */
[----:B--2---:R-:W-:-:S04]  /*1140*/  @P1 IMAD.U32 R30, R30, 0x10000, RZ ;  /* 0x000100001e1e1824 */ /* 0x004fc800078e00ff */
[----:B------:R-:W-:Y:S01]  /*1150*/  @P1 FFMA R5, R46, R30, R5 ;  /* 0x0000001e2e051223 */ /* 0x000fe20000000005 */
[----:B---3--:R-:W-:Y:S02]  /*1160*/  @P2 SHF.L.U32 R46, R32, 0x10, RZ ;  /* 0x00000010202e2819 */ /* 0x008fe400000006ff */
[----:B----4-:R-:W-:-:S03]  /*1170*/  @P3 SHF.L.U32 R30, R34, 0x10, RZ ;  /* 0x00000010221e3819 */ /* 0x010fc600000006ff */
[----:B------:R-:W-:Y:S01]  /*1180*/  @P2 FFMA R5, R48, R46, R5 ;  /* 0x0000002e30052223 */ /* 0x000fe20000000005 */
[----:B------:R-:W-:-:S03]  /*1190*/  IADD3 R28, P2, PT, R28, 0x800, RZ ;  /* 0x000008001c1c7810 */ /* 0x000fc60007f5e0ff */
[----:B------:R-:W-:Y:S01]  /*11a0*/  @P3 FFMA R5, R50, R30, R5 ;  /* 0x0000001e32053223 */ /* 0x000fe20000000005 */
[----:B------:R-:W-:Y:S01]  /*11b0*/  IADD3 R30, P1, PT, R24, 0x800000, RZ ;  /* 0x00800000181e7810 */ /* 0x000fe20007f3e0ff */
[----:B-----5:R-:W-:Y:S01]  /*11c0*/  @P0 IMAD.U32 R24, R36, 0x10000, RZ ;  /* 0x0001000024180824 */ /* 0x020fe200078e00ff */
[----:B------:R-:W-:Y:S02]  /*11d0*/  IADD3.X R29, PT, PT, RZ, R29, RZ, P2, !PT ;  /* 0x0000001dff1d7210 */ /* 0x000fe400017fe4ff */
[----:B------:R-:W-:Y:S01]  /*11e0*/  IADD3.X R25, PT, PT, RZ, R25, RZ, P1, !PT ;  /* 0x00000019ff197210 */ /* 0x000fe20000ffe4ff */
[----:B------:R-:W-:Y:S01]  /*11f0*/  @P0 FFMA R5, R52, R24, R5 ;  /* 0x0000001834050223 */ /* 0x000fe20000000005 */
[----:B------:R-:W-:Y:S07]  /*1200*/  BRA `(.L_x_1) ;  /* 0xfffffff0005c7947 */ /* 0x000fee000383ffff */
.L_x_0:
[----:B------:R-:W-:Y:S01]  /*1210*/  BSSY.RECONVERGENT B0, `(.L_x_2) ;  /* 0x0000005000007945 */ /* 0x000fe20003800200 */
.L_x_3:
[----:B------:R-:W0:Y:S02]  /*1220*/  LDS R6, [R3] ;  /* 0x0000000003067984 */ /* 0x000e240000000800 */
[----:B0-----:R-:W-:-:S05]  /*1230*/  FADD R7, R5, R6 ;  /* 0x0000000605077221 */ /* 0x001fca0000000000 */
[----:B------:R-:W0:Y:S02]  /*1240*/  ATOMS.CAST.SPIN P0, [R3], R6, R7 ;  /* 0x000000060300758d */ /* 0x000e240001800007 */
[----:B0-----:R-:W-:Y:S05]  /*1250*/  @!P0 BRA `(.L_x_3) ;  /* 0xfffffffc00f08947 */ /* 0x001fea000383ffff */
[----:B------:R-:W-:Y:S05]  /*1260*/  BSYNC.RECONVERGENT B0 ;  /* 0x0000000000007941 */ /* 0x000fea0003800200 */
.L_x_2:
[----:B------:R-:W-:Y:S01]  /*1270*/  BAR.SYNC.DEFER_BLOCKING 0x0 ;  /* 0x0000000000007b1d */ /* 0x000fe20000010000 */
[----:B------:R-:W-:-:S13]  /*1280*/  ISETP.NE.AND P0, PT, R0, RZ, PT ;  /* 0x000000ff0000720c */ /* 0x000fda0003f05270 */
[----:B------:R-:W-:Y:S05]  /*1290*/  @P0 EXIT ;  /* 0x000000000000094d */ /* 0x000fea0003800000 */
[----:B------:R-:W0:Y:S02]  /*12a0*/  LDS R3, [R3] ;  /* 0x0000000003037984 */ /* 0x000e240000000800 */
[----:B0-----:R-:W-:-:S05]  /*12b0*/  F2FP.BF16.F32.PACK_AB R0, RZ, R3 ;  /* 0x00000003ff00723e */ /* 0x001fca00000010ff */
[----:B------:R-:W-:Y:S01]  /*12c0*/  STG.E.U16 desc[UR6][R26.64], R0 ;  /* 0x000000001a007986 */ /* 0x000fe2000c101506 */
[----:B------:R-:W-:Y:S05]  /*12d0*/  EXIT ;  /* 0x000000000000794d */ /* 0x000fea0003800000 */
.L_x_4:
[----:B------:R-:W-:-:S00]  /*12e0*/  BRA `(.L_x_4) ;  /* 0xfffffffc00fc7947 */ /* 0x000fc0000383ffff */
[----:B------:R-:W-:-:S00]  /*12f0*/  NOP ;  /* 0x0000000000007918 */ /* 0x000fc00000000000 */
        /* <DEDUP_REMOVED lines=8> */
.L_x_5:


//--------------------- .nv.shared._Z5ffn_4P13__nv_bfloat16S0_S0_jj --------------------------
	.section	.nv.shared._Z5ffn_4P13__nv_bfloat16S0_S0_jj,"aw",@nobits
	.sectionflags	@""
	.align	4
.nv.shared._Z5ffn_4P13__nv_bfloat16S0_S0_jj:
	.zero		1152


//--------------------- .nv.shared.reserved.0     --------------------------
	.section	.nv.shared.reserved.0,"aw",@nobits
	.weak		__nv_reservedSMEM_offset_0_alias
	.size		__nv_reservedSMEM_offset_0_alias, 0, 64
	.other		__nv_reservedSMEM_offset_0_alias,@"STO_CUDA_RESERVED_SHARED STV_DEFAULT"
__nv_reservedSMEM_offset_0_alias:
	.zero		0
	.zero		64


//--------------------- .nv.constant0._Z5ffn_4P13__nv_bfloat16S0_S0_jj --------------------------
	.section	.nv.constant0._Z5ffn_4P13__nv_bfloat16S0_S0_jj,"a",@progbits
	.sectionflags	@""
	.align	4
.nv.constant0._Z5ffn_4P13__nv_bfloat16S0_S0_jj:
	.zero		928


//--------------------- SYMBOLS --------------------------

	.type		.nv.reservedSmem.offset0,@object
	.size		.nv.reservedSmem.offset0,0x4
	.type		.nv.reservedSmem.cap,@object
	.size		.nv.reservedSmem.cap,0x4
